//
// Generated by NVIDIA NVVM Compiler
//
// Compiler Build ID: CL-36424714
// Cuda compilation tools, release 13.0, V13.0.88
// Based on NVVM 20.0.0
//

.version 9.0
.target sm_100
.address_size 64

	// .globl	_Z12julia_kernelPifff

.visible .entry _Z12julia_kernelPifff(
	.param .u64 .ptr .align 1 _Z12julia_kernelPifff_param_0,
	.param .f32 _Z12julia_kernelPifff_param_1,
	.param .f32 _Z12julia_kernelPifff_param_2,
	.param .f32 _Z12julia_kernelPifff_param_3
)
{
	.reg .pred 	%p<6>;
	.reg .b32 	%r<20>;
	.reg .b32 	%f<36>;
	.reg .b64 	%rd<5>;
	.reg .b64 	%fd<18>;

	ld.param.u64 	%rd1, [_Z12julia_kernelPifff_param_0];
	ld.param.f32 	%f21, [_Z12julia_kernelPifff_param_1];
	ld.param.f32 	%f22, [_Z12julia_kernelPifff_param_2];
	ld.param.f32 	%f23, [_Z12julia_kernelPifff_param_3];
	mov.u32 	%r10, %tid.x;
	mov.u32 	%r11, %ctaid.x;
	mov.u32 	%r12, %ntid.x;
	mad.lo.s32 	%r1, %r11, %r12, %r10;
	mov.u32 	%r13, %tid.y;
	mov.u32 	%r14, %ctaid.y;
	mov.u32 	%r15, %ntid.y;
	mad.lo.s32 	%r2, %r14, %r15, %r13;
	cvt.rn.f32.s32 	%f24, %r1;
	fma.rn.f32 	%f1, %f23, %f24, %f21;
	cvt.rn.f32.u32 	%f25, %r2;
	fma.rn.f32 	%f35, %f23, %f25, %f22;
	cvt.f64.f32 	%fd1, %f35;
	mov.b32 	%r3, 0;
	mov.f32 	%f34, %f1;
$L__BB0_1:
	mul.f32 	%f5, %f34, %f34;
	mul.f32 	%f6, %f35, %f35;
	add.f32 	%f26, %f5, %f6;
	setp.geu.f32 	%p1, %f26, 0f40800000;
	mov.u32 	%r19, %r3;
	@%p1 bra 	$L__BB0_9;
	sub.f32 	%f27, %f5, %f6;
	add.f32 	%f7, %f1, %f27;
	cvt.f64.f32 	%fd2, %f34;
	add.f64 	%fd3, %fd2, %fd2;
	cvt.f64.f32 	%fd4, %f35;
	fma.rn.f64 	%fd5, %fd3, %fd4, %fd1;
	cvt.rn.f32.f64 	%f8, %fd5;
	mul.f32 	%f9, %f7, %f7;
	mul.f32 	%f10, %f8, %f8;
	add.f32 	%f28, %f9, %f10;
	setp.geu.f32 	%p2, %f28, 0f40800000;
	@%p2 bra 	$L__BB0_8;
	sub.f32 	%f29, %f9, %f10;
	add.f32 	%f11, %f1, %f29;
	cvt.f64.f32 	%fd6, %f7;
	add.f64 	%fd7, %fd6, %fd6;
	cvt.f64.f32 	%fd8, %f8;
	fma.rn.f64 	%fd9, %fd7, %fd8, %fd1;
	cvt.rn.f32.f64 	%f12, %fd9;
	mul.f32 	%f13, %f11, %f11;
	mul.f32 	%f14, %f12, %f12;
	add.f32 	%f30, %f13, %f14;
	setp.geu.f32 	%p3, %f30, 0f40800000;
	@%p3 bra 	$L__BB0_7;
	sub.f32 	%f31, %f13, %f14;
	add.f32 	%f15, %f1, %f31;
	cvt.f64.f32 	%fd10, %f11;
	add.f64 	%fd11, %fd10, %fd10;
	cvt.f64.f32 	%fd12, %f12;
	fma.rn.f64 	%fd13, %fd11, %fd12, %fd1;
	cvt.rn.f32.f64 	%f16, %fd13;
	add.s32 	%r4, %r3, 3;
	setp.eq.s32 	%p4, %r4, 255;
	mov.b32 	%r19, 255;
	@%p4 bra 	$L__BB0_9;
	mul.f32 	%f17, %f15, %f15;
	mul.f32 	%f18, %f16, %f16;
	add.f32 	%f32, %f17, %f18;
	setp.geu.f32 	%p5, %f32, 0f40800000;
	mov.u32 	%r19, %r4;
	@%p5 bra 	$L__BB0_9;
	sub.f32 	%f33, %f17, %f18;
	add.f32 	%f34, %f1, %f33;
	cvt.f64.f32 	%fd14, %f15;
	add.f64 	%fd15, %fd14, %fd14;
	cvt.f64.f32 	%fd16, %f16;
	fma.rn.f64 	%fd17, %fd15, %fd16, %fd1;
	cvt.rn.f32.f64 	%f35, %fd17;
	add.s32 	%r3, %r3, 4;
	bra.uni 	$L__BB0_1;
$L__BB0_7:
	add.s32 	%r19, %r3, 2;
	bra.uni 	$L__BB0_9;
$L__BB0_8:
	add.s32 	%r19, %r3, 1;
$L__BB0_9:
	cvta.to.global.u64 	%rd2, %rd1;
	mad.lo.s32 	%r17, %r2, 2560, %r1;
	mul.wide.s32 	%rd3, %r17, 4;
	add.s64 	%rd4, %rd2, %rd3;
	st.global.u32 	[%rd4], %r19;
	ret;

}


// ===== COMPILED SASS (sm_100) =====

	.target	sm_100

	.elftype	@"ET_EXEC"


//--------------------- .note.nv.tkinfo           --------------------------
	.section	.note.nv.tkinfo,"",@"SHT_NOTE"
	.sectionflags	@"SHF_NOTE_NV_TKINFO"
	.tkinfo
        /*0018*/ 	.word	0x00000002
        /*0030*/ 	.string	""
        /*0030*/ 	.string	"ptxas"
        /*0030*/ 	.string	"Cuda compilation tools, release 13.0, V13.0.88"
        /*0030*/ 	.string	"Build cuda_13.0.r13.0/compiler.36424714_0"
        /*0030*/ 	.string	"-arch sm_100 -m 64 "



//--------------------- .note.nv.cuinfo           --------------------------
	.section	.note.nv.cuinfo,"",@"SHT_NOTE"
	.sectionflags	@"SHF_NOTE_NV_CUINFO"
        /*0018*/ 	.short	0x0002
        /*001a*/ 	.short	0x0064
        /*001c*/ 	.short	0x0082
	.zero		2


//--------------------- .nv.info                  --------------------------
	.section	.nv.info,"",@"SHT_CUDA_INFO"
	.align	4


	//----- nvinfo : EIATTR_REGCOUNT
	.align		4
        /*0000*/ 	.byte	0x04, 0x2f
        /*0002*/ 	.short	(.L_1 - .L_0)
	.align		4
.L_0:
        /*0004*/ 	.word	index@(_Z12julia_kernelPifff)
        /*0008*/ 	.word	0x00000014


	//----- nvinfo : EIATTR_FRAME_SIZE
	.align		4
.L_1:
        /*000c*/ 	.byte	0x04, 0x11
        /*000e*/ 	.short	(.L_3 - .L_2)
	.align		4
.L_2:
        /*0010*/ 	.word	index@(_Z12julia_kernelPifff)
        /*0014*/ 	.word	0x00000000


	//----- nvinfo : EIATTR_MIN_STACK_SIZE
	.align		4
.L_3:
        /*0018*/ 	.byte	0x04, 0x12
        /*001a*/ 	.short	(.L_5 - .L_4)
	.align		4
.L_4:
        /*001c*/ 	.word	index@(_Z12julia_kernelPifff)
        /*0020*/ 	.word	0x00000000
.L_5:


//--------------------- .nv.compat                --------------------------
	.section	.nv.compat,"",@"SHT_CUDA_COMPAT_INFO"
	.align	4
        /*0000*/ 	.byte	0x02, 0x09, 0x00, 0x00, 0x02, 0x02, 0x01, 0x00, 0x02, 0x05, 0x05, 0x00, 0x03, 0x07, 0x01, 0x01
        /*0010*/ 	.byte	0x02, 0x03, 0x00, 0x00, 0x02, 0x06, 0x01, 0x00, 0x04, 0x0b, 0x08, 0x00, 0x01, 0x00, 0x00, 0x00
        /*0020*/ 	.byte	0x00, 0x00, 0x00, 0x00


//--------------------- .nv.info._Z12julia_kernelPifff --------------------------
	.section	.nv.info._Z12julia_kernelPifff,"",@"SHT_CUDA_INFO"
	.sectionflags	@""
	.align	4


	//----- nvinfo : EIATTR_CUDA_API_VERSION
	.align		4
        /*0000*/ 	.byte	0x04, 0x37
        /*0002*/ 	.short	(.L_7 - .L_6)
.L_6:
        /*0004*/ 	.word	0x00000082


	//----- nvinfo : EIATTR_KPARAM_INFO
	.align		4
.L_7:
        /*0008*/ 	.byte	0x04, 0x17
        /*000a*/ 	.short	(.L_9 - .L_8)
.L_8:
        /*000c*/ 	.word	0x00000000
        /*0010*/ 	.short	0x0003
        /*0012*/ 	.short	0x0010
        /*0014*/ 	.byte	0x00, 0xf0, 0x11, 0x00


	//----- nvinfo : EIATTR_KPARAM_INFO
	.align		4
.L_9:
        /*0018*/ 	.byte	0x04, 0x17
        /*001a*/ 	.short	(.L_11 - .L_10)
.L_10:
        /*001c*/ 	.word	0x00000000
        /*0020*/ 	.short	0x0002
        /*0022*/ 	.short	0x000c
        /*0024*/ 	.byte	0x00, 0xf0, 0x11, 0x00


	//----- nvinfo : EIATTR_KPARAM_INFO
	.align		4
.L_11:
        /*0028*/ 	.byte	0x04, 0x17
        /*002a*/ 	.short	(.L_13 - .L_12)
.L_12:
        /*002c*/ 	.word	0x00000000
        /*0030*/ 	.short	0x0001
        /*0032*/ 	.short	0x0008
        /*0034*/ 	.byte	0x00, 0xf0, 0x11, 0x00


	//----- nvinfo : EIATTR_KPARAM_INFO
	.align		4
.L_13:
        /*0038*/ 	.byte	0x04, 0x17
        /*003a*/ 	.short	(.L_15 - .L_14)
.L_14:
        /*003c*/ 	.word	0x00000000
        /*0040*/ 	.short	0x0000
        /*0042*/ 	.short	0x0000
        /*0044*/ 	.byte	0x00, 0xf5, 0x21, 0x00


	//----- nvinfo : EIATTR_SPARSE_MMA_MASK
	.align		4
.L_15:
        /*0048*/ 	.byte	0x03, 0x50
        /*004a*/ 	.short	0x0000


	//----- nvinfo : EIATTR_MAXREG_COUNT
	.align		4
        /*004c*/ 	.byte	0x03, 0x1b
        /*004e*/ 	.short	0x00ff


	//----- nvinfo : EIATTR_MERCURY_ISA_VERSION
	.align		4
        /*0050*/ 	.byte	0x03, 0x5f
        /*0052*/ 	.short	0x0101


	//----- nvinfo : EIATTR_VRC_CTA_INIT_COUNT
	.align		4
        /*0054*/ 	.byte	0x02, 0x4a
	.zero		1
	.zero		1


	//----- nvinfo : EIATTR_EXIT_INSTR_OFFSETS
	.align		4
        /*0058*/ 	.byte	0x04, 0x1c
        /*005a*/ 	.short	(.L_17 - .L_16)


	//   ....[0]....
.L_16:
        /*005c*/ 	.word	0x000005c0


	//----- nvinfo : EIATTR_CRS_STACK_SIZE
	.align		4
.L_17:
        /*0060*/ 	.byte	0x04, 0x1e
        /*0062*/ 	.short	(.L_19 - .L_18)
.L_18:
        /*0064*/ 	.word	0x00000000


	//----- nvinfo : EIATTR_CBANK_PARAM_SIZE
	.align		4
.L_19:
        /*0068*/ 	.byte	0x03, 0x19
        /*006a*/ 	.short	0x0014


	//----- nvinfo : EIATTR_PARAM_CBANK
	.align		4
        /*006c*/ 	.byte	0x04, 0x0a
        /*006e*/ 	.short	(.L_21 - .L_20)
	.align		4
.L_20:
        /*0070*/ 	.word	index@(.nv.constant0._Z12julia_kernelPifff)
        /*0074*/ 	.short	0x0380
        /*0076*/ 	.short	0x0014


	//----- nvinfo : EIATTR_SW_WAR
	.align		4
.L_21:
        /*0078*/ 	.byte	0x04, 0x36
        /*007a*/ 	.short	(.L_23 - .L_22)
.L_22:
        /*007c*/ 	.word	0x00000008
.L_23:


//--------------------- .nv.callgraph             --------------------------
	.section	.nv.callgraph,"",@"SHT_CUDA_CALLGRAPH"
	.align	4
	.sectionentsize	8
	.align		4
        /*0000*/ 	.word	0x00000000
	.align		4
        /*0004*/ 	.word	0xffffffff
	.align		4
        /*0008*/ 	.word	0x00000000
	.align		4
        /*000c*/ 	.word	0xfffffffe
	.align		4
        /*0010*/ 	.word	0x00000000
	.align		4
        /*0014*/ 	.word	0xfffffffd
	.align		4
        /*0018*/ 	.word	0x00000000
	.align		4
        /*001c*/ 	.word	0xfffffffc


//--------------------- .text._Z12julia_kernelPifff --------------------------
	.section	.text._Z12julia_kernelPifff,"ax",@progbits
	.align	128
        .global         _Z12julia_kernelPifff
        .type           _Z12julia_kernelPifff,@function
        .size           _Z12julia_kernelPifff,(.L_x_6 - _Z12julia_kernelPifff)
        .other          _Z12julia_kernelPifff,@"STO_CUDA_ENTRY STV_DEFAULT"
_Z12julia_kernelPifff:
.text._Z12julia_kernelPifff:
[----:B------:R-:W-:Y:S01]  /*0000*/  LDC R1, c[0x0][0x37c] ;  /* 0x0000df00ff017b82 */ /* 0x000fe20000000800 */
[----:B------:R-:W0:Y:S07]  /*0010*/  S2R R6, SR_TID.X ;  /* 0x0000000000067919 */ /* 0x000e2e0000002100 */
[----:B------:R-:W0:Y:S01]  /*0020*/  LDC R3, c[0x0][0x360] ;  /* 0x0000d800ff037b82 */ /* 0x000e220000000800 */
[----:B------:R-:W1:Y:S01]  /*0030*/  LDCU UR6, c[0x0][0x390] ;  /* 0x00007200ff0677ac */ /* 0x000e620008000800 */
[----:B------:R-:W-:Y:S01]  /*0040*/  BSSY.RECONVERGENT B0, `(.L_x_0) ;  /* 0x0000053000007945 */ /* 0x000fe20003800200 */
[----:B------:R-:W2:Y:S01]  /*0050*/  S2R R5, SR_TID.Y ;  /* 0x0000000000057919 */ /* 0x000ea20000002200 */
[----:B------:R-:W-:-:S04]  /*0060*/  HFMA2 R11, -RZ, RZ, 0, 0 ;  /* 0x00000000ff0b7431 */ /* 0x000fc800000001ff */
[----:B------:R-:W0:Y:S08]  /*0070*/  S2UR UR4, SR_CTAID.X ;  /* 0x00000000000479c3 */ /* 0x000e300000002500 */
[----:B------:R-:W2:Y:S08]  /*0080*/  S2UR UR5, SR_CTAID.Y ;  /* 0x00000000000579c3 */ /* 0x000eb00000002600 */
[----:B------:R-:W2:Y:S08]  /*0090*/  LDC R0, c[0x0][0x364] ;  /* 0x0000d900ff007b82 */ /* 0x000eb00000000800 */
[----:B------:R-:W1:Y:S01]  /*00a0*/  LDC.64 R8, c[0x0][0x388] ;  /* 0x0000e200ff087b82 */ /* 0x000e620000000a00 */
[----:B0-----:R-:W-:-:S05]  /*00b0*/  IMAD R6, R3, UR4, R6 ;  /* 0x0000000403067c24 */ /* 0x001fca000f8e0206 */
[----:B------:R-:W-:Y:S01]  /*00c0*/  I2FP.F32.S32 R3, R6 ;  /* 0x0000000600037245 */ /* 0x000fe20000201400 */
[----:B--2---:R-:W-:Y:S01]  /*00d0*/  IMAD R5, R0, UR5, R5 ;  /* 0x0000000500057c24 */ /* 0x004fe2000f8e0205 */
[----:B------:R-:W0:Y:S04]  /*00e0*/  LDCU.64 UR4, c[0x0][0x358] ;  /* 0x00006b00ff0477ac */ /* 0x000e280008000a00 */
[----:B------:R-:W-:Y:S01]  /*00f0*/  I2FP.F32.U32 R0, R5 ;  /* 0x0000000500007245 */ /* 0x000fe20000201000 */
[----:B-1----:R-:W-:-:S04]  /*0100*/  FFMA R4, R3, UR6, R8 ;  /* 0x0000000603047c23 */ /* 0x002fc80008000008 */
[----:B------:R-:W-:Y:S01]  /*0110*/  FFMA R7, R0, UR6, R9 ;  /* 0x0000000600077c23 */ /* 0x000fe20008000009 */
[----:B------:R-:W-:-:S03]  /*0120*/  FMUL R0, R4, R4 ;  /* 0x0000000404007220 */ /* 0x000fc60000400000 */
[----:B------:R-:W-:-:S04]  /*0130*/  FMUL R9, R7, R7 ;  /* 0x0000000707097220 */ /* 0x000fc80000400000 */
[----:B------:R-:W-:-:S05]  /*0140*/  FADD R2, R0, R9 ;  /* 0x0000000900027221 */ /* 0x000fca0000000000 */
[----:B------:R-:W-:-:S13]  /*0150*/  FSETP.GEU.AND P0, PT, R2, 4, PT ;  /* 0x408000000200780b */ /* 0x000fda0003f0e000 */
[----:B0-----:R-:W-:Y:S05]  /*0160*/  @P0 BRA `(.L_x_1) ;  /* 0x0000000400000947 */ /* 0x001fea0003800000 */
[----:B------:R0:W1:Y:S01]  /*0170*/  F2F.F64.F32 R2, R7 ;  /* 0x0000000700027310 */ /* 0x0000620000201800 */
[----:B------:R-:W-:Y:S02]  /*0180*/  MOV R13, R0 ;  /* 0x00000000000d7202 */ /* 0x000fe40000000f00 */
[----:B------:R-:W-:Y:S02]  /*0190*/  MOV R14, R9 ;  /* 0x00000009000e7202 */ /* 0x000fe40000000f00 */
[----:B------:R-:W-:Y:S02]  /*01a0*/  MOV R0, RZ ;  /* 0x000000ff00007202 */ /* 0x000fe40000000f00 */
[----:B------:R-:W-:-:S07]  /*01b0*/  MOV R12, R4 ;  /* 0x00000004000c7202 */ /* 0x000fce0000000f00 */
.L_x_4:
[----:B------:R-:W2:Y:S01]  /*01c0*/  F2F.F64.F32 R8, R12 ;  /* 0x0000000c00087310 */ /* 0x000ea20000201800 */
[----:B------:R-:W-:-:S04]  /*01d0*/  FADD R13, -R14, R13 ;  /* 0x0000000d0e0d7221 */ /* 0x000fc80000000100 */
[----:B------:R-:W-:-:S03]  /*01e0*/  FADD R13, R4, R13 ;  /* 0x0000000d040d7221 */ /* 0x000fc60000000000 */
[----:B------:R-:W1:Y:S01]  /*01f0*/  F2F.F64.F32 R10, R7 ;  /* 0x00000007000a7310 */ /* 0x000e620000201800 */
[----:B------:R-:W-:Y:S01]  /*0200*/  FMUL R14, R13, R13 ;  /* 0x0000000d0d0e7220 */ /* 0x000fe20000400000 */
[----:B--2---:R-:W-:-:S08]  /*0210*/  DADD R8, R8, R8 ;  /* 0x0000000008087229 */ /* 0x004fd00000000008 */
[----:B-1----:R-:W-:-:S06]  /*0220*/  DFMA R8, R8, R10, R2 ;  /* 0x0000000a0808722b */ /* 0x002fcc0000000002 */
[----:B------:R-:W1:Y:S02]  /*0230*/  F2F.F32.F64 R11, R8 ;  /* 0x00000008000b7310 */ /* 0x000e640000301000 */
[----:B-1----:R-:W-:-:S04]  /*0240*/  FMUL R15, R11, R11 ;  /* 0x0000000b0b0f7220 */ /* 0x002fc80000400000 */
[----:B------:R-:W-:-:S05]  /*0250*/  FADD R10, R14, R15 ;  /* 0x0000000f0e0a7221 */ /* 0x000fca0000000000 */
[----:B------:R-:W-:-:S13]  /*0260*/  FSETP.GEU.AND P0, PT, R10, 4, PT ;  /* 0x408000000a00780b */ /* 0x000fda0003f0e000 */
[----:B------:R-:W-:Y:S05]  /*0270*/  @P0 BRA `(.L_x_2) ;  /* 0x0000000000b80947 */ /* 0x000fea0003800000 */
[----:B------:R-:W1:Y:S01]  /*0280*/  F2F.F64.F32 R8, R13 ;  /* 0x0000000d00087310 */ /* 0x000e620000201800 */
[----:B0-----:R-:W-:-:S04]  /*0290*/  FADD R7, R14, -R15 ;  /* 0x8000000f0e077221 */ /* 0x001fc80000000000 */
[----:B------:R-:W-:-:S03]  /*02a0*/  FADD R12, R4, R7 ;  /* 0x00000007040c7221 */ /* 0x000fc60000000000 */
[----:B------:R-:W0:Y:S01]  /*02b0*/  F2F.F64.F32 R10, R11 ;  /* 0x0000000b000a7310 */ /* 0x000e220000201800 */
[----:B------:R-:W-:Y:S01]  /*02c0*/  FMUL R14, R12, R12 ;  /* 0x0000000c0c0e7220 */ /* 0x000fe20000400000 */
[----:B-1----:R-:W-:-:S08]  /*02d0*/  DADD R8, R8, R8 ;  /* 0x0000000008087229 */ /* 0x002fd00000000008 */
[----:B0-----:R-:W-:-:S06]  /*02e0*/  DFMA R8, R8, R10, R2 ;  /* 0x0000000a0808722b */ /* 0x001fcc0000000002 */
[----:B------:R-:W0:Y:S02]  /*02f0*/  F2F.F32.F64 R10, R8 ;  /* 0x00000008000a7310 */ /* 0x000e240000301000 */
[----:B0-----:R-:W-:-:S04]  /*0300*/  FMUL R15, R10, R10 ;  /* 0x0000000a0a0f7220 */ /* 0x001fc80000400000 */
[----:B------:R-:W-:-:S05]  /*0310*/  FADD R7, R14, R15 ;  /* 0x0000000f0e077221 */ /* 0x000fca0000000000 */
[----:B------:R-:W-:-:S13]  /*0320*/  FSETP.GEU.AND P0, PT, R7, 4, PT ;  /* 0x408000000700780b */ /* 0x000fda0003f0e000 */
[----:B------:R-:W-:Y:S05]  /*0330*/  @P0 BRA `(.L_x_3) ;  /* 0x0000000000800947 */ /* 0x000fea0003800000 */
[----:B------:R-:W0:Y:S01]  /*0340*/  F2F.F64.F32 R8, R12 ;  /* 0x0000000c00087310 */ /* 0x000e220000201800 */
[----:B------:R-:W-:Y:S01]  /*0350*/  IADD3 R13, PT, PT, R0, 0x3, RZ ;  /* 0x00000003000d7810 */ /* 0x000fe20007ffe0ff */
[----:B------:R-:W-:-:S03]  /*0360*/  FADD R7, R14, -R15 ;  /* 0x8000000f0e077221 */ /* 0x000fc60000000000 */
[----:B------:R-:W-:-:S03]  /*0370*/  ISETP.NE.AND P0, PT, R13, 0xff, PT ;  /* 0x000000ff0d00780c */ /* 0x000fc60003f05270 */
[----:B------:R-:W1:Y:S01]  /*0380*/  F2F.F64.F32 R10, R10 ;  /* 0x0000000a000a7310 */ /* 0x000e620000201800 */
[----:B0-----:R-:W-:-:S08]  /*0390*/  DADD R8, R8, R8 ;  /* 0x0000000008087229 */ /* 0x001fd00000000008 */
[----:B-1----:R-:W-:Y:S01]  /*03a0*/  DFMA R8, R8, R10, R2 ;  /* 0x0000000a0808722b */ /* 0x002fe20000000002 */
[----:B------:R-:W-:Y:S01]  /*03b0*/  MOV R11, 0xff ;  /* 0x000000ff000b7802 */ /* 0x000fe20000000f00 */
[----:B------:R-:W-:Y:S09]  /*03c0*/  @!P0 BRA `(.L_x_1) ;  /* 0x0000000000688947 */ /* 0x000ff20003800000 */
[----:B------:R-:W0:Y:S01]  /*03d0*/  F2F.F32.F64 R16, R8 ;  /* 0x0000000800107310 */ /* 0x000e220000301000 */
[----:B------:R-:W-:Y:S01]  /*03e0*/  FADD R15, R4, R7 ;  /* 0x00000007040f7221 */ /* 0x000fe20000000000 */
[----:B------:R-:W-:-:S03]  /*03f0*/  MOV R11, R13 ;  /* 0x0000000d000b7202 */ /* 0x000fc60000000f00 */
[----:B------:R-:W-:Y:S01]  /*0400*/  FMUL R12, R15, R15 ;  /* 0x0000000f0f0c7220 */ /* 0x000fe20000400000 */
[----:B0-----:R-:W-:-:S04]  /*0410*/  FMUL R17, R16, R16 ;  /* 0x0000001010117220 */ /* 0x001fc80000400000 */
[----:B------:R-:W-:-:S05]  /*0420*/  FADD R7, R12, R17 ;  /* 0x000000110c077221 */ /* 0x000fca0000000000 */
[----:B------:R-:W-:-:S13]  /*0430*/  FSETP.GEU.AND P0, PT, R7, 4, PT ;  /* 0x408000000700780b */ /* 0x000fda0003f0e000 */
[----:B------:R-:W-:Y:S05]  /*0440*/  @P0 BRA `(.L_x_1) ;  /* 0x0000000000480947 */ /* 0x000fea0003800000 */
[----:B------:R-:W0:Y:S01]  /*0450*/  F2F.F64.F32 R8, R15 ;  /* 0x0000000f00087310 */ /* 0x000e220000201800 */
[----:B------:R-:W-:-:S07]  /*0460*/  IADD3 R0, PT, PT, R0, 0x4, RZ ;  /* 0x0000000400007810 */ /* 0x000fce0007ffe0ff */
[----:B------:R-:W1:Y:S01]  /*0470*/  F2F.F64.F32 R10, R16 ;  /* 0x00000010000a7310 */ /* 0x000e620000201800 */
[----:B0-----:R-:W-:-:S08]  /*0480*/  DADD R8, R8, R8 ;  /* 0x0000000008087229 */ /* 0x001fd00000000008 */
[----:B-1----:R-:W-:Y:S01]  /*0490*/  DFMA R8, R8, R10, R2 ;  /* 0x0000000a0808722b */ /* 0x002fe20000000002 */
[----:B------:R-:W-:-:S05]  /*04a0*/  FADD R11, R12, -R17 ;  /* 0x800000110c0b7221 */ /* 0x000fca0000000000 */
[----:B------:R-:W0:Y:S01]  /*04b0*/  F2F.F32.F64 R7, R8 ;  /* 0x0000000800077310 */ /* 0x000e220000301000 */
[----:B------:R-:W-:-:S04]  /*04c0*/  FADD R12, R4, R11 ;  /* 0x0000000b040c7221 */ /* 0x000fc80000000000 */
[----:B------:R-:W-:Y:S01]  /*04d0*/  FMUL R13, R12, R12 ;  /* 0x0000000c0c0d7220 */ /* 0x000fe20000400000 */
[----:B0-----:R-:W-:-:S04]  /*04e0*/  FMUL R14, R7, R7 ;  /* 0x00000007070e7220 */ /* 0x001fc80000400000 */
[----:B------:R-:W-:-:S05]  /*04f0*/  FADD R10, R13, R14 ;  /* 0x0000000e0d0a7221 */ /* 0x000fca0000000000 */
[----:B------:R-:W-:-:S13]  /*0500*/  FSETP.GEU.AND P0, PT, R10, 4, PT ;  /* 0x408000000a00780b */ /* 0x000fda0003f0e000 */
[----:B------:R-:W-:Y:S05]  /*0510*/  @!P0 BRA `(.L_x_4) ;  /* 0xfffffffc00288947 */ /* 0x000fea000383ffff */
[----:B------:R-:W-:Y:S01]  /*0520*/  MOV R11, R0 ;  /* 0x00000000000b7202 */ /* 0x000fe20000000f00 */
[----:B------:R-:W-:Y:S06]  /*0530*/  BRA `(.L_x_1) ;  /* 0x00000000000c7947 */ /* 0x000fec0003800000 */
.L_x_3:
[----:B------:R-:W-:Y:S01]  /*0540*/  IADD3 R11, PT, PT, R0, 0x2, RZ ;  /* 0x00000002000b7810 */ /* 0x000fe20007ffe0ff */
[----:B------:R-:W-:Y:S06]  /*0550*/  BRA `(.L_x_1) ;  /* 0x0000000000047947 */ /* 0x000fec0003800000 */
.L_x_2:
[----:B------:R-:W-:-:S07]  /*0560*/  IADD3 R11, PT, PT, R0, 0x1, RZ ;  /* 0x00000001000b7810 */ /* 0x000fce0007ffe0ff */
.L_x_1:
[----:B------:R-:W-:Y:S05]  /*0570*/  BSYNC.RECONVERGENT B0 ;  /* 0x0000000000007941 */ /* 0x000fea0003800200 */
.L_x_0:
[----:B------:R-:W1:Y:S01]  /*0580*/  LDC.64 R2, c[0x0][0x380] ;  /* 0x0000e000ff027b82 */ /* 0x000e620000000a00 */
[----:B------:R-:W-:-:S04]  /*0590*/  IMAD R5, R5, 0xa00, R6 ;  /* 0x00000a0005057824 */ /* 0x000fc800078e0206 */
[----:B-1----:R-:W-:-:S05]  /*05a0*/  IMAD.WIDE R2, R5, 0x4, R2 ;  /* 0x0000000405027825 */ /* 0x002fca00078e0202 */
[----:B------:R-:W-:Y:S01]  /*05b0*/  STG.E desc[UR4][R2.64], R11 ;  /* 0x0000000b02007986 */ /* 0x000fe2000c101904 */
[----:B------:R-:W-:Y:S05]  /*05c0*/  EXIT ;  /* 0x000000000000794d */ /* 0x000fea0003800000 */
.L_x_5:
[----:B------:R-:W-:-:S00]  /*05d0*/  BRA `(.L_x_5) ;  /* 0xfffffffc00fc7947 */ /* 0x000fc0000383ffff */
[----:B------:R-:W-:-:S00]  /*05e0*/  NOP ;  /* 0x0000000000007918 */ /* 0x000fc00000000000 */
        /* <DEDUP_REMOVED lines=9> */
.L_x_6:


//--------------------- .nv.shared.reserved.0     --------------------------
	.section	.nv.shared.reserved.0,"aw",@nobits
	.weak		__nv_reservedSMEM_offset_0_alias
	.size		__nv_reservedSMEM_offset_0_alias, 0, 64
	.other		__nv_reservedSMEM_offset_0_alias,@"STO_CUDA_RESERVED_SHARED STV_DEFAULT"
__nv_reservedSMEM_offset_0_alias:
	.zero		0
	.zero		64


//--------------------- .nv.constant0._Z12julia_kernelPifff --------------------------
	.section	.nv.constant0._Z12julia_kernelPifff,"a",@progbits
	.sectionflags	@""
	.align	4
.nv.constant0._Z12julia_kernelPifff:
	.zero		916


//--------------------- SYMBOLS --------------------------

	.type		.nv.reservedSmem.offset0,@object
	.size		.nv.reservedSmem.offset0,0x4
